//
// Generated by NVIDIA NVVM Compiler
//
// Compiler Build ID: CL-36424714
// Cuda compilation tools, release 13.0, V13.0.88
// Based on NVVM 20.0.0
//

.version 9.0
.target sm_100
.address_size 64

	// .globl	_Z10gol_kernelPKjjjPji

.visible .entry _Z10gol_kernelPKjjjPji(
	.param .u64 .ptr .align 1 _Z10gol_kernelPKjjjPji_param_0,
	.param .u32 _Z10gol_kernelPKjjjPji_param_1,
	.param .u32 _Z10gol_kernelPKjjjPji_param_2,
	.param .u64 .ptr .align 1 _Z10gol_kernelPKjjjPji_param_3,
	.param .u32 _Z10gol_kernelPKjjjPji_param_4
)
{
	.reg .pred 	%p<10>;
	.reg .b32 	%r<46>;
	.reg .b64 	%rd<58>;

	ld.param.u64 	%rd27, [_Z10gol_kernelPKjjjPji_param_0];
	ld.param.u32 	%r9, [_Z10gol_kernelPKjjjPji_param_1];
	ld.param.u32 	%r10, [_Z10gol_kernelPKjjjPji_param_2];
	ld.param.u64 	%rd28, [_Z10gol_kernelPKjjjPji_param_3];
	mov.u32 	%r11, %ctaid.x;
	mov.u32 	%r1, %ntid.x;
	mov.u32 	%r12, %tid.x;
	mad.lo.s32 	%r44, %r11, %r1, %r12;
	mul.lo.s32 	%r3, %r10, %r9;
	setp.ge.u32 	%p1, %r44, %r3;
	@%p1 bra 	$L__BB0_16;
	cvt.u64.u32 	%rd1, %r3;
	rem.u32 	%r13, %r44, %r9;
	cvt.u64.u32 	%rd2, %r13;
	sub.s32 	%r14, %r44, %r13;
	cvt.u64.u32 	%rd3, %r14;
	cvt.u64.u32 	%rd4, %r9;
	add.s64 	%rd29, %rd4, %rd2;
	add.s64 	%rd5, %rd29, -1;
	and.b64  	%rd30, %rd5, -4294967296;
	setp.ne.s64 	%p2, %rd30, 0;
	@%p2 bra 	$L__BB0_3;
	cvt.u32.u64 	%r15, %rd4;
	cvt.u32.u64 	%r16, %rd5;
	rem.u32 	%r17, %r16, %r15;
	cvt.u64.u32 	%rd55, %r17;
	bra.uni 	$L__BB0_4;
$L__BB0_3:
	rem.u64 	%rd55, %rd5, %rd4;
$L__BB0_4:
	sub.s64 	%rd31, %rd1, %rd4;
	add.s64 	%rd9, %rd31, %rd3;
	and.b64  	%rd32, %rd9, -4294967296;
	setp.ne.s64 	%p3, %rd32, 0;
	@%p3 bra 	$L__BB0_6;
	cvt.u32.u64 	%r18, %rd1;
	cvt.u32.u64 	%r19, %rd9;
	rem.u32 	%r20, %r19, %r18;
	cvt.u64.u32 	%rd56, %r20;
	bra.uni 	$L__BB0_7;
$L__BB0_6:
	rem.u64 	%rd56, %rd9, %rd1;
$L__BB0_7:
	add.s64 	%rd13, %rd3, %rd4;
	and.b64  	%rd33, %rd13, 4294967296;
	setp.ne.s64 	%p4, %rd33, 0;
	@%p4 bra 	$L__BB0_9;
	cvt.u32.u64 	%r21, %rd1;
	cvt.u32.u64 	%r22, %rd13;
	rem.u32 	%r23, %r22, %r21;
	cvt.u64.u32 	%rd57, %r23;
	bra.uni 	$L__BB0_10;
$L__BB0_9:
	rem.u64 	%rd57, %rd13, %rd1;
$L__BB0_10:
	add.s64 	%rd34, %rd2, 1;
	setp.eq.s64 	%p5, %rd34, %rd4;
	selp.b64 	%rd35, 0, %rd34, %p5;
	cvta.to.global.u64 	%rd36, %rd27;
	add.s64 	%rd37, %rd56, %rd55;
	shl.b64 	%rd38, %rd37, 2;
	add.s64 	%rd17, %rd36, %rd38;
	add.s64 	%rd39, %rd56, %rd2;
	shl.b64 	%rd40, %rd39, 2;
	add.s64 	%rd18, %rd36, %rd40;
	add.s64 	%rd41, %rd35, %rd56;
	shl.b64 	%rd42, %rd41, 2;
	add.s64 	%rd19, %rd36, %rd42;
	add.s64 	%rd43, %rd55, %rd3;
	shl.b64 	%rd44, %rd43, 2;
	add.s64 	%rd20, %rd36, %rd44;
	add.s64 	%rd45, %rd35, %rd3;
	shl.b64 	%rd46, %rd45, 2;
	add.s64 	%rd21, %rd36, %rd46;
	add.s64 	%rd47, %rd57, %rd55;
	shl.b64 	%rd48, %rd47, 2;
	add.s64 	%rd22, %rd36, %rd48;
	add.s64 	%rd49, %rd57, %rd2;
	shl.b64 	%rd50, %rd49, 2;
	add.s64 	%rd23, %rd36, %rd50;
	add.s64 	%rd51, %rd35, %rd57;
	shl.b64 	%rd52, %rd51, 2;
	add.s64 	%rd24, %rd36, %rd52;
	mul.wide.u32 	%rd53, %r44, 4;
	add.s64 	%rd25, %rd36, %rd53;
	cvta.to.global.u64 	%rd54, %rd28;
	add.s64 	%rd26, %rd54, %rd53;
	mov.u32 	%r24, %nctaid.x;
	mul.lo.s32 	%r4, %r1, %r24;
$L__BB0_11:
	ld.global.u32 	%r25, [%rd17];
	ld.global.u32 	%r26, [%rd18];
	ld.global.u32 	%r27, [%rd19];
	ld.global.u32 	%r28, [%rd20];
	ld.global.u32 	%r29, [%rd21];
	ld.global.u32 	%r30, [%rd22];
	ld.global.u32 	%r31, [%rd23];
	ld.global.u32 	%r32, [%rd24];
	add.s32 	%r33, %r26, %r25;
	add.s32 	%r34, %r33, %r27;
	add.s32 	%r35, %r34, %r28;
	add.s32 	%r36, %r35, %r29;
	add.s32 	%r37, %r36, %r30;
	add.s32 	%r38, %r37, %r31;
	add.s32 	%r6, %r38, %r32;
	ld.global.u32 	%r39, [%rd25];
	setp.ne.s32 	%p6, %r39, 1;
	@%p6 bra 	$L__BB0_13;
	and.b32  	%r42, %r6, -2;
	setp.eq.s32 	%p8, %r42, 2;
	mov.b32 	%r45, 1;
	@%p8 bra 	$L__BB0_15;
	bra.uni 	$L__BB0_14;
$L__BB0_13:
	setp.eq.s32 	%p7, %r6, 3;
	mov.b32 	%r45, 1;
	@%p7 bra 	$L__BB0_15;
$L__BB0_14:
	mov.b32 	%r45, 0;
$L__BB0_15:
	st.global.u32 	[%rd26], %r45;
	add.s32 	%r44, %r44, %r4;
	setp.lt.u32 	%p9, %r44, %r3;
	@%p9 bra 	$L__BB0_11;
$L__BB0_16:
	ret;

}


// ===== COMPILED SASS (sm_100) =====

	.target	sm_100

	.elftype	@"ET_EXEC"


//--------------------- .note.nv.tkinfo           --------------------------
	.section	.note.nv.tkinfo,"",@"SHT_NOTE"
	.sectionflags	@"SHF_NOTE_NV_TKINFO"
	.tkinfo
        /*0018*/ 	.word	0x00000002
        /*0030*/ 	.string	""
        /*0030*/ 	.string	"ptxas"
        /*0030*/ 	.string	"Cuda compilation tools, release 13.0, V13.0.88"
        /*0030*/ 	.string	"Build cuda_13.0.r13.0/compiler.36424714_0"
        /*0030*/ 	.string	"-arch sm_100 -m 64 "



//--------------------- .note.nv.cuinfo           --------------------------
	.section	.note.nv.cuinfo,"",@"SHT_NOTE"
	.sectionflags	@"SHF_NOTE_NV_CUINFO"
        /*0018*/ 	.short	0x0002
        /*001a*/ 	.short	0x0064
        /*001c*/ 	.short	0x0082
	.zero		2


//--------------------- .nv.info                  --------------------------
	.section	.nv.info,"",@"SHT_CUDA_INFO"
	.align	4


	//----- nvinfo : EIATTR_REGCOUNT
	.align		4
        /*0000*/ 	.byte	0x04, 0x2f
        /*0002*/ 	.short	(.L_1 - .L_0)
	.align		4
.L_0:
        /*0004*/ 	.word	index@(_Z10gol_kernelPKjjjPji)
        /*0008*/ 	.word	0x0000001e


	//----- nvinfo : EIATTR_FRAME_SIZE
	.align		4
.L_1:
        /*000c*/ 	.byte	0x04, 0x11
        /*000e*/ 	.short	(.L_3 - .L_2)
	.align		4
.L_2:
        /*0010*/ 	.word	index@($__internal_0_$__cuda_sm20_rem_u64)
        /*0014*/ 	.word	0x00000000


	//----- nvinfo : EIATTR_FRAME_SIZE
	.align		4
.L_3:
        /*0018*/ 	.byte	0x04, 0x11
        /*001a*/ 	.short	(.L_5 - .L_4)
	.align		4
.L_4:
        /*001c*/ 	.word	index@(_Z10gol_kernelPKjjjPji)
        /*0020*/ 	.word	0x00000000


	//----- nvinfo : EIATTR_MIN_STACK_SIZE
	.align		4
.L_5:
        /*0024*/ 	.byte	0x04, 0x12
        /*0026*/ 	.short	(.L_7 - .L_6)
	.align		4
.L_6:
        /*0028*/ 	.word	index@(_Z10gol_kernelPKjjjPji)
        /*002c*/ 	.word	0x00000000
.L_7:


//--------------------- .nv.compat                --------------------------
	.section	.nv.compat,"",@"SHT_CUDA_COMPAT_INFO"
	.align	4
        /*0000*/ 	.byte	0x02, 0x09, 0x00, 0x00, 0x02, 0x02, 0x01, 0x00, 0x02, 0x05, 0x05, 0x00, 0x03, 0x07, 0x01, 0x01
        /*0010*/ 	.byte	0x02, 0x03, 0x00, 0x00, 0x02, 0x06, 0x01, 0x00, 0x04, 0x0b, 0x08, 0x00, 0x09, 0x00, 0x00, 0x00
        /*0020*/ 	.byte	0x00, 0x00, 0x00, 0x00


//--------------------- .nv.info._Z10gol_kernelPKjjjPji --------------------------
	.section	.nv.info._Z10gol_kernelPKjjjPji,"",@"SHT_CUDA_INFO"
	.sectionflags	@""
	.align	4


	//----- nvinfo : EIATTR_CUDA_API_VERSION
	.align		4
        /*0000*/ 	.byte	0x04, 0x37
        /*0002*/ 	.short	(.L_9 - .L_8)
.L_8:
        /*0004*/ 	.word	0x00000082


	//----- nvinfo : EIATTR_KPARAM_INFO
	.align		4
.L_9:
        /*0008*/ 	.byte	0x04, 0x17
        /*000a*/ 	.short	(.L_11 - .L_10)
.L_10:
        /*000c*/ 	.word	0x00000000
        /*0010*/ 	.short	0x0004
        /*0012*/ 	.short	0x0018
        /*0014*/ 	.byte	0x00, 0xf0, 0x11, 0x00


	//----- nvinfo : EIATTR_KPARAM_INFO
	.align		4
.L_11:
        /*0018*/ 	.byte	0x04, 0x17
        /*001a*/ 	.short	(.L_13 - .L_12)
.L_12:
        /*001c*/ 	.word	0x00000000
        /*0020*/ 	.short	0x0003
        /*0022*/ 	.short	0x0010
        /*0024*/ 	.byte	0x00, 0xf5, 0x21, 0x00


	//----- nvinfo : EIATTR_KPARAM_INFO
	.align		4
.L_13:
        /*0028*/ 	.byte	0x04, 0x17
        /*002a*/ 	.short	(.L_15 - .L_14)
.L_14:
        /*002c*/ 	.word	0x00000000
        /*0030*/ 	.short	0x0002
        /*0032*/ 	.short	0x000c
        /*0034*/ 	.byte	0x00, 0xf0, 0x11, 0x00


	//----- nvinfo : EIATTR_KPARAM_INFO
	.align		4
.L_15:
        /*0038*/ 	.byte	0x04, 0x17
        /*003a*/ 	.short	(.L_17 - .L_16)
.L_16:
        /*003c*/ 	.word	0x00000000
        /*0040*/ 	.short	0x0001
        /*0042*/ 	.short	0x0008
        /*0044*/ 	.byte	0x00, 0xf0, 0x11, 0x00


	//----- nvinfo : EIATTR_KPARAM_INFO
	.align		4
.L_17:
        /*0048*/ 	.byte	0x04, 0x17
        /*004a*/ 	.short	(.L_19 - .L_18)
.L_18:
        /*004c*/ 	.word	0x00000000
        /*0050*/ 	.short	0x0000
        /*0052*/ 	.short	0x0000
        /*0054*/ 	.byte	0x00, 0xf5, 0x21, 0x00


	//----- nvinfo : EIATTR_SPARSE_MMA_MASK
	.align		4
.L_19:
        /*0058*/ 	.byte	0x03, 0x50
        /*005a*/ 	.short	0x0000


	//----- nvinfo : EIATTR_MAXREG_COUNT
	.align		4
        /*005c*/ 	.byte	0x03, 0x1b
        /*005e*/ 	.short	0x00ff


	//----- nvinfo : EIATTR_MERCURY_ISA_VERSION
	.align		4
        /*0060*/ 	.byte	0x03, 0x5f
        /*0062*/ 	.short	0x0101


	//----- nvinfo : EIATTR_VRC_CTA_INIT_COUNT
	.align		4
        /*0064*/ 	.byte	0x02, 0x4a
	.zero		1
	.zero		1


	//----- nvinfo : EIATTR_EXIT_INSTR_OFFSETS
	.align		4
        /*0068*/ 	.byte	0x04, 0x1c
        /*006a*/ 	.short	(.L_21 - .L_20)


	//   ....[0]....
.L_20:
        /*006c*/ 	.word	0x00000080


	//   ....[1]....
        /*0070*/ 	.word	0x00000bd0


	//----- nvinfo : EIATTR_CRS_STACK_SIZE
	.align		4
.L_21:
        /*0074*/ 	.byte	0x04, 0x1e
        /*0076*/ 	.short	(.L_23 - .L_22)
.L_22:
        /*0078*/ 	.word	0x00000000


	//----- nvinfo : EIATTR_CBANK_PARAM_SIZE
	.align		4
.L_23:
        /*007c*/ 	.byte	0x03, 0x19
        /*007e*/ 	.short	0x001c


	//----- nvinfo : EIATTR_PARAM_CBANK
	.align		4
        /*0080*/ 	.byte	0x04, 0x0a
        /*0082*/ 	.short	(.L_25 - .L_24)
	.align		4
.L_24:
        /*0084*/ 	.word	index@(.nv.constant0._Z10gol_kernelPKjjjPji)
        /*0088*/ 	.short	0x0380
        /*008a*/ 	.short	0x001c


	//----- nvinfo : EIATTR_SW_WAR
	.align		4
.L_25:
        /*008c*/ 	.byte	0x04, 0x36
        /*008e*/ 	.short	(.L_27 - .L_26)
.L_26:
        /*0090*/ 	.word	0x00000008
.L_27:


//--------------------- .nv.callgraph             --------------------------
	.section	.nv.callgraph,"",@"SHT_CUDA_CALLGRAPH"
	.align	4
	.sectionentsize	8
	.align		4
        /*0000*/ 	.word	0x00000000
	.align		4
        /*0004*/ 	.word	0xffffffff
	.align		4
        /*0008*/ 	.word	0x00000000
	.align		4
        /*000c*/ 	.word	0xfffffffe
	.align		4
        /*0010*/ 	.word	0x00000000
	.align		4
        /*0014*/ 	.word	0xfffffffd
	.align		4
        /*0018*/ 	.word	0x00000000
	.align		4
        /*001c*/ 	.word	0xfffffffc


//--------------------- .text._Z10gol_kernelPKjjjPji --------------------------
	.section	.text._Z10gol_kernelPKjjjPji,"ax",@progbits
	.align	128
        .global         _Z10gol_kernelPKjjjPji
        .type           _Z10gol_kernelPKjjjPji,@function
        .size           _Z10gol_kernelPKjjjPji,(.L_x_15 - _Z10gol_kernelPKjjjPji)
        .other          _Z10gol_kernelPKjjjPji,@"STO_CUDA_ENTRY STV_DEFAULT"
_Z10gol_kernelPKjjjPji:
.text._Z10gol_kernelPKjjjPji:
[----:B------:R-:W-:Y:S01]  /*0000*/  LDC R1, c[0x0][0x37c] ;  /* 0x0000df00ff017b82 */ /* 0x000fe20000000800 */
[----:B------:R-:W0:Y:S07]  /*0010*/  S2R R23, SR_TID.X ;  /* 0x0000000000177919 */ /* 0x000e2e0000002100 */
[----:B------:R-:W0:Y:S08]  /*0020*/  S2UR UR4, SR_CTAID.X ;  /* 0x00000000000479c3 */ /* 0x000e300000002500 */
[----:B------:R-:W0:Y:S08]  /*0030*/  LDC R22, c[0x0][0x360] ;  /* 0x0000d800ff167b82 */ /* 0x000e300000000800 */
[----:B------:R-:W1:Y:S01]  /*0040*/  LDC.64 R2, c[0x0][0x388] ;  /* 0x0000e200ff027b82 */ /* 0x000e620000000a00 */
[----:B0-----:R-:W-:-:S02]  /*0050*/  IMAD R23, R22, UR4, R23 ;  /* 0x0000000416177c24 */ /* 0x001fc4000f8e0217 */
[----:B-1----:R-:W-:-:S05]  /*0060*/  IMAD R0, R3, R2, RZ ;  /* 0x0000000203007224 */ /* 0x002fca00078e02ff */
[----:B------:R-:W-:-:S13]  /*0070*/  ISETP.GE.U32.AND P0, PT, R23, R0, PT ;  /* 0x000000001700720c */ /* 0x000fda0003f06070 */
[----:B------:R-:W-:Y:S05]  /*0080*/  @P0 EXIT ;  /* 0x000000000000094d */ /* 0x000fea0003800000 */
[----:B------:R-:W0:Y:S01]  /*0090*/  I2F.U32.RP R3, R2 ;  /* 0x0000000200037306 */ /* 0x000e220000209000 */
[----:B------:R-:W-:Y:S01]  /*00a0*/  UMOV UR4, URZ ;  /* 0x000000ff00047c82 */ /* 0x000fe20008000000 */
[----:B------:R-:W-:Y:S06]  /*00b0*/  BSSY.RECONVERGENT B0, `(.L_x_0) ;  /* 0x0000027000007945 */ /* 0x000fec0003800200 */
[----:B0-----:R-:W0:Y:S02]  /*00c0*/  MUFU.RCP R3, R3 ;  /* 0x0000000300037308 */ /* 0x001e240000001000 */
[----:B0-----:R-:W-:-:S06]  /*00d0*/  VIADD R4, R3, 0xffffffe ;  /* 0x0ffffffe03047836 */ /* 0x001fcc0000000000 */
[----:B------:R0:W1:Y:S02]  /*00e0*/  F2I.FTZ.U32.TRUNC.NTZ R5, R4 ;  /* 0x0000000400057305 */ /* 0x000064000021f000 */
[----:B0-----:R-:W-:Y:S02]  /*00f0*/  IMAD.MOV.U32 R4, RZ, RZ, RZ ;  /* 0x000000ffff047224 */ /* 0x001fe400078e00ff */
[----:B-1----:R-:W-:-:S04]  /*0100*/  IMAD.MOV R7, RZ, RZ, -R5 ;  /* 0x000000ffff077224 */ /* 0x002fc800078e0a05 */
[----:B------:R-:W-:-:S04]  /*0110*/  IMAD R7, R7, R2, RZ ;  /* 0x0000000207077224 */ /* 0x000fc800078e02ff */
[----:B------:R-:W-:Y:S01]  /*0120*/  IMAD.HI.U32 R6, R5, R7, R4 ;  /* 0x0000000705067227 */ /* 0x000fe200078e0004 */
[----:B------:R-:W-:-:S05]  /*0130*/  LOP3.LUT R4, RZ, R2, RZ, 0x33, !PT ;  /* 0x00000002ff047212 */ /* 0x000fca00078e33ff */
[----:B------:R-:W-:-:S04]  /*0140*/  IMAD.HI.U32 R5, R6, R23, RZ ;  /* 0x0000001706057227 */ /* 0x000fc800078e00ff */
[----:B------:R-:W-:-:S04]  /*0150*/  IMAD.MOV R5, RZ, RZ, -R5 ;  /* 0x000000ffff057224 */ /* 0x000fc800078e0a05 */
[----:B------:R-:W-:-:S05]  /*0160*/  IMAD R19, R2, R5, R23 ;  /* 0x0000000502137224 */ /* 0x000fca00078e0217 */
[----:B------:R-:W-:-:S13]  /*0170*/  ISETP.GE.U32.AND P0, PT, R19, R2, PT ;  /* 0x000000021300720c */ /* 0x000fda0003f06070 */
[----:B------:R-:W-:Y:S01]  /*0180*/  @P0 IMAD.IADD R19, R19, 0x1, -R2 ;  /* 0x0000000113130824 */ /* 0x000fe200078e0a02 */
[----:B------:R-:W-:-:S04]  /*0190*/  ISETP.NE.U32.AND P0, PT, R2, RZ, PT ;  /* 0x000000ff0200720c */ /* 0x000fc80003f05070 */
[----:B------:R-:W-:-:S13]  /*01a0*/  ISETP.GE.U32.AND P1, PT, R19, R2, PT ;  /* 0x000000021300720c */ /* 0x000fda0003f26070 */
[----:B------:R-:W-:-:S05]  /*01b0*/  @P1 IMAD.IADD R19, R19, 0x1, -R2 ;  /* 0x0000000113131824 */ /* 0x000fca00078e0a02 */
[----:B------:R-:W-:-:S04]  /*01c0*/  SEL R19, R4, R19, !P0 ;  /* 0x0000001304137207 */ /* 0x000fc80004000000 */
[----:B------:R-:W-:Y:S02]  /*01d0*/  IADD3 R10, P1, P2, R2, -0x1, R19 ;  /* 0xffffffff020a7810 */ /* 0x000fe40007a3e013 */
[----:B------:R-:W-:Y:S02]  /*01e0*/  IADD3 R9, PT, PT, R23, -R19, RZ ;  /* 0x8000001317097210 */ /* 0x000fe40007ffe0ff */
[----:B------:R-:W-:-:S04]  /*01f0*/  IADD3.X R12, PT, PT, RZ, -0x1, RZ, P1, P2 ;  /* 0xffffffffff0c7810 */ /* 0x000fc80000fe44ff */
[----:B------:R-:W-:-:S13]  /*0200*/  ISETP.NE.U32.AND P1, PT, R12, RZ, PT ;  /* 0x000000ff0c00720c */ /* 0x000fda0003f25070 */
[----:B------:R-:W-:Y:S05]  /*0210*/  @P1 BRA `(.L_x_1) ;  /* 0x0000000000281947 */ /* 0x000fea0003800000 */
[----:B------:R-:W-:-:S04]  /*0220*/  IMAD.HI.U32 R6, R6, R10, RZ ;  /* 0x0000000a06067227 */ /* 0x000fc800078e00ff */
[----:B------:R-:W-:-:S04]  /*0230*/  IMAD.MOV R5, RZ, RZ, -R6 ;  /* 0x000000ffff057224 */ /* 0x000fc800078e0a06 */
[----:B------:R-:W-:-:S05]  /*0240*/  IMAD R5, R2, R5, R10 ;  /* 0x0000000502057224 */ /* 0x000fca00078e020a */
[----:B------:R-:W-:-:S13]  /*0250*/  ISETP.GE.U32.AND P1, PT, R5, R2, PT ;  /* 0x000000020500720c */ /* 0x000fda0003f26070 */
[----:B------:R-:W-:-:S05]  /*0260*/  @P1 IMAD.IADD R5, R5, 0x1, -R2 ;  /* 0x0000000105051824 */ /* 0x000fca00078e0a02 */
[----:B------:R-:W-:-:S13]  /*0270*/  ISETP.GE.U32.AND P1, PT, R5, R2, PT ;  /* 0x000000020500720c */ /* 0x000fda0003f26070 */
[----:B------:R-:W-:-:S05]  /*0280*/  @P1 IMAD.IADD R5, R5, 0x1, -R2 ;  /* 0x0000000105051824 */ /* 0x000fca00078e0a02 */
[----:B------:R-:W-:Y:S01]  /*0290*/  SEL R4, R4, R5, !P0 ;  /* 0x0000000504047207 */ /* 0x000fe20004000000 */
[----:B------:R-:W-:Y:S01]  /*02a0*/  IMAD.MOV.U32 R5, RZ, RZ, RZ ;  /* 0x000000ffff057224 */ /* 0x000fe200078e00ff */
[----:B------:R-:W-:Y:S06]  /*02b0*/  BRA `(.L_x_2) ;  /* 0x0000000000187947 */ /* 0x000fec0003800000 */
.L_x_1:
[----:B------:R-:W0:Y:S01]  /*02c0*/  LDCU UR5, c[0x0][0x388] ;  /* 0x00007100ff0577ac */ /* 0x000e220008000800 */
[----:B------:R-:W-:Y:S01]  /*02d0*/  MOV R8, 0x300 ;  /* 0x0000030000087802 */ /* 0x000fe20000000f00 */
[----:B0-----:R-:W-:-:S07]  /*02e0*/  IMAD.U32 R11, RZ, RZ, UR5 ;  /* 0x00000005ff0b7e24 */ /* 0x001fce000f8e00ff */
[----:B------:R-:W-:Y:S05]  /*02f0*/  CALL.REL.NOINC `($__internal_0_$__cuda_sm20_rem_u64) ;  /* 0x0000000800387944 */ /* 0x000fea0003c00000 */
[----:B------:R-:W-:Y:S01]  /*0300*/  IMAD.MOV.U32 R4, RZ, RZ, R24 ;  /* 0x000000ffff047224 */ /* 0x000fe200078e0018 */
[----:B------:R-:W-:-:S07]  /*0310*/  MOV R5, R25 ;  /* 0x0000001900057202 */ /* 0x000fce0000000f00 */
.L_x_2:
[----:B------:R-:W-:Y:S05]  /*0320*/  BSYNC.RECONVERGENT B0 ;  /* 0x0000000000007941 */ /* 0x000fea0003800200 */
.L_x_0:
[----:B------:R-:W0:Y:S01]  /*0330*/  LDCU UR5, c[0x0][0x388] ;  /* 0x00007100ff0577ac */ /* 0x000e220008000800 */
[----:B------:R-:W-:Y:S01]  /*0340*/  BSSY.RECONVERGENT B0, `(.L_x_3) ;  /* 0x000001e000007945 */ /* 0x000fe20003800200 */
[----:B0-----:R-:W-:-:S04]  /*0350*/  IADD3 R10, P0, P1, R9, -UR5, R0 ;  /* 0x80000005090a7c10 */ /* 0x001fc8000f91e000 */
[----:B------:R-:W-:-:S04]  /*0360*/  IADD3.X R12, PT, PT, RZ, -0x1, RZ, P0, P1 ;  /* 0xffffffffff0c7810 */ /* 0x000fc800007e24ff */
[----:B------:R-:W-:-:S13]  /*0370*/  ISETP.NE.U32.AND P0, PT, R12, RZ, PT ;  /* 0x000000ff0c00720c */ /* 0x000fda0003f05070 */
[----:B------:R-:W-:Y:S05]  /*0380*/  @P0 BRA `(.L_x_4) ;  /* 0x0000000000500947 */ /* 0x000fea0003800000 */
[----:B------:R-:W0:Y:S01]  /*0390*/  I2F.U32.RP R6, R0 ;  /* 0x0000000000067306 */ /* 0x000e220000209000 */
[----:B------:R-:W-:Y:S01]  /*03a0*/  IMAD.MOV R7, RZ, RZ, -R0 ;  /* 0x000000ffff077224 */ /* 0x000fe200078e0a00 */
[----:B------:R-:W-:-:S06]  /*03b0*/  ISETP.NE.U32.AND P1, PT, R0, RZ, PT ;  /* 0x000000ff0000720c */ /* 0x000fcc0003f25070 */
[----:B0-----:R-:W0:Y:S02]  /*03c0*/  MUFU.RCP R6, R6 ;  /* 0x0000000600067308 */ /* 0x001e240000001000 */
[----:B0-----:R-:W-:-:S06]  /*03d0*/  VIADD R2, R6, 0xffffffe ;  /* 0x0ffffffe06027836 */ /* 0x001fcc0000000000 */
[----:B------:R0:W1:Y:S02]  /*03e0*/  F2I.FTZ.U32.TRUNC.NTZ R3, R2 ;  /* 0x0000000200037305 */ /* 0x000064000021f000 */
[----:B0-----:R-:W-:Y:S02]  /*03f0*/  IMAD.MOV.U32 R2, RZ, RZ, RZ ;  /* 0x000000ffff027224 */ /* 0x001fe400078e00ff */
[----:B-1----:R-:W-:-:S04]  /*0400*/  IMAD R7, R7, R3, RZ ;  /* 0x0000000307077224 */ /* 0x002fc800078e02ff */
[----:B------:R-:W-:-:S06]  /*0410*/  IMAD.HI.U32 R3, R3, R7, R2 ;  /* 0x0000000703037227 */ /* 0x000fcc00078e0002 */
[----:B------:R-:W-:-:S04]  /*0420*/  IMAD.HI.U32 R3, R3, R10, RZ ;  /* 0x0000000a03037227 */ /* 0x000fc800078e00ff */
[----:B------:R-:W-:-:S04]  /*0430*/  IMAD.MOV R3, RZ, RZ, -R3 ;  /* 0x000000ffff037224 */ /* 0x000fc800078e0a03 */
[----:B------:R-:W-:Y:S02]  /*0440*/  IMAD R7, R0, R3, R10 ;  /* 0x0000000300077224 */ /* 0x000fe400078e020a */
[----:B------:R-:W-:-:S03]  /*0450*/  IMAD.MOV.U32 R3, RZ, RZ, RZ ;  /* 0x000000ffff037224 */ /* 0x000fc600078e00ff */
[----:B------:R-:W-:-:S13]  /*0460*/  ISETP.GE.U32.AND P0, PT, R7, R0, PT ;  /* 0x000000000700720c */ /* 0x000fda0003f06070 */
[----:B------:R-:W-:-:S05]  /*0470*/  @P0 IMAD.IADD R7, R7, 0x1, -R0 ;  /* 0x0000000107070824 */ /* 0x000fca00078e0a00 */
[----:B------:R-:W-:-:S13]  /*0480*/  ISETP.GE.U32.AND P0, PT, R7, R0, PT ;  /* 0x000000000700720c */ /* 0x000fda0003f06070 */
[----:B------:R-:W-:Y:S01]  /*0490*/  @P0 IMAD.IADD R7, R7, 0x1, -R0 ;  /* 0x0000000107070824 */ /* 0x000fe200078e0a00 */
[----:B------:R-:W-:-:S04]  /*04a0*/  @!P1 LOP3.LUT R7, RZ, R0, RZ, 0x33, !PT ;  /* 0x00000000ff079212 */ /* 0x000fc800078e33ff */
[----:B------:R-:W-:Y:S01]  /*04b0*/  MOV R2, R7 ;  /* 0x0000000700027202 */ /* 0x000fe20000000f00 */
[----:B------:R-:W-:Y:S06]  /*04c0*/  BRA `(.L_x_5) ;  /* 0x0000000000147947 */ /* 0x000fec0003800000 */
.L_x_4:
[----:B------:R-:W-:Y:S01]  /*04d0*/  IMAD.MOV.U32 R11, RZ, RZ, R0 ;  /* 0x000000ffff0b7224 */ /* 0x000fe200078e0000 */
[----:B------:R-:W-:-:S07]  /*04e0*/  MOV R8, 0x500 ;  /* 0x0000050000087802 */ /* 0x000fce0000000f00 */
[----:B------:R-:W-:Y:S05]  /*04f0*/  CALL.REL.NOINC `($__internal_0_$__cuda_sm20_rem_u64) ;  /* 0x0000000400b87944 */ /* 0x000fea0003c00000 */
[----:B------:R-:W-:Y:S02]  /*0500*/  IMAD.MOV.U32 R2, RZ, RZ, R24 ;  /* 0x000000ffff027224 */ /* 0x000fe400078e0018 */
[----:B------:R-:W-:-:S07]  /*0510*/  IMAD.MOV.U32 R3, RZ, RZ, R25 ;  /* 0x000000ffff037224 */ /* 0x000fce00078e0019 */
.L_x_5:
[----:B------:R-:W-:Y:S05]  /*0520*/  BSYNC.RECONVERGENT B0 ;  /* 0x0000000000007941 */ /* 0x000fea0003800200 */
.L_x_3:
[----:B------:R-:W0:Y:S01]  /*0530*/  LDCU UR5, c[0x0][0x388] ;  /* 0x00007100ff0577ac */ /* 0x000e220008000800 */
[----:B------:R-:W-:Y:S01]  /*0540*/  BSSY.RECONVERGENT B0, `(.L_x_6) ;  /* 0x000001b000007945 */ /* 0x000fe20003800200 */
[----:B0-----:R-:W-:-:S05]  /*0550*/  IADD3 R10, P0, PT, R9, UR5, RZ ;  /* 0x00000005090a7c10 */ /* 0x001fca000ff1e0ff */
[----:B------:R-:W-:-:S05]  /*0560*/  IMAD.X R12, RZ, RZ, RZ, P0 ;  /* 0x000000ffff0c7224 */ /* 0x000fca00000e06ff */
[----:B------:R-:W-:-:S13]  /*0570*/  LOP3.LUT P0, RZ, R12, 0x1, RZ, 0xc0, !PT ;  /* 0x000000010cff7812 */ /* 0x000fda000780c0ff */
[----:B------:R-:W-:Y:S05]  /*0580*/  @P0 BRA `(.L_x_7) ;  /* 0x00000000004c0947 */ /* 0x000fea0003800000 */
[----:B------:R-:W0:Y:S01]  /*0590*/  I2F.U32.RP R8, R0 ;  /* 0x0000000000087306 */ /* 0x000e220000209000 */
[----:B------:R-:W-:Y:S01]  /*05a0*/  IADD3 R13, PT, PT, RZ, -R0, RZ ;  /* 0x80000000ff0d7210 */ /* 0x000fe20007ffe0ff */
[----:B------:R-:W-:Y:S01]  /*05b0*/  IMAD.MOV.U32 R6, RZ, RZ, RZ ;  /* 0x000000ffff067224 */ /* 0x000fe200078e00ff */
[----:B------:R-:W-:Y:S01]  /*05c0*/  ISETP.NE.U32.AND P1, PT, R0, RZ, PT ;  /* 0x000000ff0000720c */ /* 0x000fe20003f25070 */
[----:B------:R-:W-:-:S04]  /*05d0*/  IMAD.MOV.U32 R25, RZ, RZ, RZ ;  /* 0x000000ffff197224 */ /* 0x000fc800078e00ff */
[----:B0-----:R-:W0:Y:S02]  /*05e0*/  MUFU.RCP R8, R8 ;  /* 0x0000000800087308 */ /* 0x001e240000001000 */
[----:B0-----:R-:W-:-:S06]  /*05f0*/  VIADD R11, R8, 0xffffffe ;  /* 0x0ffffffe080b7836 */ /* 0x001fcc0000000000 */
[----:B------:R-:W0:Y:S02]  /*0600*/  F2I.FTZ.U32.TRUNC.NTZ R7, R11 ;  /* 0x0000000b00077305 */ /* 0x000e24000021f000 */
[----:B0-----:R-:W-:-:S04]  /*0610*/  IMAD R13, R13, R7, RZ ;  /* 0x000000070d0d7224 */ /* 0x001fc800078e02ff */
[----:B------:R-:W-:-:S06]  /*0620*/  IMAD.HI.U32 R13, R7, R13, R6 ;  /* 0x0000000d070d7227 */ /* 0x000fcc00078e0006 */
[----:B------:R-:W-:-:S04]  /*0630*/  IMAD.HI.U32 R6, R13, R10, RZ ;  /* 0x0000000a0d067227 */ /* 0x000fc800078e00ff */
[----:B------:R-:W-:-:S04]  /*0640*/  IMAD.MOV R7, RZ, RZ, -R6 ;  /* 0x000000ffff077224 */ /* 0x000fc800078e0a06 */
[----:B------:R-:W-:-:S05]  /*0650*/  IMAD R24, R0, R7, R10 ;  /* 0x0000000700187224 */ /* 0x000fca00078e020a */
[----:B------:R-:W-:-:S13]  /*0660*/  ISETP.GE.U32.AND P0, PT, R24, R0, PT ;  /* 0x000000001800720c */ /* 0x000fda0003f06070 */
[----:B------:R-:W-:-:S05]  /*0670*/  @P0 IMAD.IADD R24, R24, 0x1, -R0 ;  /* 0x0000000118180824 */ /* 0x000fca00078e0a00 */
[----:B------:R-:W-:-:S13]  /*0680*/  ISETP.GE.U32.AND P0, PT, R24, R0, PT ;  /* 0x000000001800720c */ /* 0x000fda0003f06070 */
[----:B------:R-:W-:Y:S01]  /*0690*/  @P0 IMAD.IADD R24, R24, 0x1, -R0 ;  /* 0x0000000118180824 */ /* 0x000fe200078e0a00 */
[----:B------:R-:W-:Y:S01]  /*06a0*/  @!P1 LOP3.LUT R24, RZ, R0, RZ, 0x33, !PT ;  /* 0x00000000ff189212 */ /* 0x000fe200078e33ff */
[----:B------:R-:W-:Y:S06]  /*06b0*/  BRA `(.L_x_8) ;  /* 0x00000000000c7947 */ /* 0x000fec0003800000 */
.L_x_7:
[----:B------:R-:W-:Y:S02]  /*06c0*/  MOV R11, R0 ;  /* 0x00000000000b7202 */ /* 0x000fe40000000f00 */
[----:B------:R-:W-:-:S07]  /*06d0*/  MOV R8, 0x6f0 ;  /* 0x000006f000087802 */ /* 0x000fce0000000f00 */
[----:B------:R-:W-:Y:S05]  /*06e0*/  CALL.REL.NOINC `($__internal_0_$__cuda_sm20_rem_u64) ;  /* 0x00000004003c7944 */ /* 0x000fea0003c00000 */
.L_x_8:
[----:B------:R-:W-:Y:S05]  /*06f0*/  BSYNC.RECONVERGENT B0 ;  /* 0x0000000000007941 */ /* 0x000fea0003800200 */
.L_x_6:
[----:B------:R-:W0:Y:S01]  /*0700*/  LDCU UR4, c[0x0][0x388] ;  /* 0x00007100ff0477ac */ /* 0x000e220008000800 */
[C---:B------:R-:W-:Y:S02]  /*0710*/  IADD3 R21, P1, PT, R19.reuse, 0x1, RZ ;  /* 0x0000000113157810 */ /* 0x040fe40007f3e0ff */
[-C--:B------:R-:W-:Y:S01]  /*0720*/  IADD3 R7, P3, PT, R19, R2.reuse, RZ ;  /* 0x0000000213077210 */ /* 0x080fe20007f7e0ff */
[----:B------:R-:W1:Y:S01]  /*0730*/  LDCU.64 UR8, c[0x0][0x380] ;  /* 0x00007000ff0877ac */ /* 0x000e620008000a00 */
[C---:B------:R-:W-:Y:S01]  /*0740*/  IADD3 R10, P4, PT, R4.reuse, R2, RZ ;  /* 0x00000002040a7210 */ /* 0x040fe20007f9e0ff */
[----:B------:R-:W-:Y:S01]  /*0750*/  IMAD.X R27, RZ, RZ, RZ, P1 ;  /* 0x000000ffff1b7224 */ /* 0x000fe200008e06ff */
[----:B------:R-:W-:Y:S01]  /*0760*/  IADD3 R8, P2, PT, R9, R4, RZ ;  /* 0x0000000409087210 */ /* 0x000fe20007f5e0ff */
[----:B------:R-:W2:Y:S01]  /*0770*/  LDCU.64 UR6, c[0x0][0x358] ;  /* 0x00006b00ff0677ac */ /* 0x000ea20008000a00 */
[----:B------:R-:W-:Y:S01]  /*0780*/  IADD3 R6, P1, PT, R4, R24, RZ ;  /* 0x0000001804067210 */ /* 0x000fe20007f3e0ff */
[----:B------:R-:W-:-:S02]  /*0790*/  IMAD.X R4, RZ, RZ, R3, P3 ;  /* 0x000000ffff047224 */ /* 0x000fc400018e0603 */
[C---:B------:R-:W-:Y:S02]  /*07a0*/  IMAD.X R15, R5.reuse, 0x1, R3, P4 ;  /* 0x00000001050f7824 */ /* 0x040fe400020e0603 */
[----:B------:R-:W-:Y:S02]  /*07b0*/  IMAD.X R13, RZ, RZ, R5, P2 ;  /* 0x000000ffff0d7224 */ /* 0x000fe400010e0605 */
[----:B------:R-:W-:Y:S01]  /*07c0*/  IMAD.X R11, R5, 0x1, R25, P1 ;  /* 0x00000001050b7824 */ /* 0x000fe200008e0619 */
[----:B0-----:R-:W-:Y:S01]  /*07d0*/  ISETP.NE.U32.AND P0, PT, R21, UR4, PT ;  /* 0x0000000415007c0c */ /* 0x001fe2000bf05070 */
[----:B------:R-:W0:Y:S03]  /*07e0*/  LDCU UR4, c[0x0][0x370] ;  /* 0x00006e00ff0477ac */ /* 0x000e260008000800 */
[----:B------:R-:W-:Y:S02]  /*07f0*/  ISETP.NE.AND.EX P0, PT, R27, RZ, PT, P0 ;  /* 0x000000ff1b00720c */ /* 0x000fe40003f05300 */
[----:B-1----:R-:W-:-:S02]  /*0800*/  LEA R16, P3, R7, UR8, 0x2 ;  /* 0x0000000807107c11 */ /* 0x002fc4000f8610ff */
[----:B------:R-:W-:Y:S02]  /*0810*/  SEL R21, R21, RZ, P0 ;  /* 0x000000ff15157207 */ /* 0x000fe40000000000 */
[----:B------:R-:W-:Y:S02]  /*0820*/  SEL R27, R27, RZ, P0 ;  /* 0x000000ff1b1b7207 */ /* 0x000fe40000000000 */
[----:B------:R-:W-:Y:S02]  /*0830*/  LEA R14, P2, R10, UR8, 0x2 ;  /* 0x000000080a0e7c11 */ /* 0x000fe4000f8410ff */
[----:B------:R-:W-:Y:S02]  /*0840*/  IADD3 R2, P0, PT, R2, R21, RZ ;  /* 0x0000001502027210 */ /* 0x000fe40007f1e0ff */
[----:B------:R-:W-:Y:S02]  /*0850*/  LEA.HI.X R17, R7, UR9, R4, 0x2, P3 ;  /* 0x0000000907117c11 */ /* 0x000fe400098f1404 */
[----:B------:R-:W-:Y:S01]  /*0860*/  LEA.HI.X R15, R10, UR9, R15, 0x2, P2 ;  /* 0x000000090a0f7c11 */ /* 0x000fe200090f140f */
[----:B0-----:R-:W-:Y:S01]  /*0870*/  IMAD R22, R22, UR4, RZ ;  /* 0x0000000416167c24 */ /* 0x001fe2000f8e02ff */
[----:B------:R-:W-:-:S02]  /*0880*/  IADD3.X R7, PT, PT, R3, R27, RZ, P0, !PT ;  /* 0x0000001b03077210 */ /* 0x000fc400007fe4ff */
[----:B------:R-:W-:Y:S02]  /*0890*/  IADD3 R4, P1, PT, R19, R24, RZ ;  /* 0x0000001813047210 */ /* 0x000fe40007f3e0ff */
[-C--:B------:R-:W-:Y:S01]  /*08a0*/  IADD3 R3, P0, PT, R9, R21.reuse, RZ ;  /* 0x0000001509037210 */ /* 0x080fe20007f1e0ff */
[----:B------:R-:W0:Y:S01]  /*08b0*/  LDC.64 R18, c[0x0][0x380] ;  /* 0x0000e000ff127b82 */ /* 0x000e220000000a00 */
[----:B------:R-:W-:Y:S01]  /*08c0*/  IADD3 R5, P2, PT, R24, R21, RZ ;  /* 0x0000001518057210 */ /* 0x000fe20007f5e0ff */
[----:B------:R-:W-:Y:S01]  /*08d0*/  IMAD.X R9, RZ, RZ, R25, P1 ;  /* 0x000000ffff097224 */ /* 0x000fe200008e0619 */
[----:B------:R-:W-:Y:S01]  /*08e0*/  LEA R12, P1, R8, UR8, 0x2 ;  /* 0x00000008080c7c11 */ /* 0x000fe2000f8210ff */
[--C-:B------:R-:W-:Y:S02]  /*08f0*/  IMAD.X R26, RZ, RZ, R27.reuse, P0 ;  /* 0x000000ffff1a7224 */ /* 0x100fe400000e061b */
[----:B------:R-:W-:Y:S01]  /*0900*/  IMAD.X R24, R25, 0x1, R27, P2 ;  /* 0x0000000119187824 */ /* 0x000fe200010e061b */
[----:B------:R-:W-:Y:S01]  /*0910*/  LEA R10, P2, R6, UR8, 0x2 ;  /* 0x00000008060a7c11 */ /* 0x000fe2000f8410ff */
[----:B------:R-:W1:Y:S01]  /*0920*/  LDC.64 R20, c[0x0][0x390] ;  /* 0x0000e400ff147b82 */ /* 0x000e620000000a00 */
[----:B------:R-:W-:-:S02]  /*0930*/  LEA.HI.X R13, R8, UR9, R13, 0x2, P1 ;  /* 0x00000009080d7c11 */ /* 0x000fc400088f140d */
[----:B------:R-:W-:Y:S02]  /*0940*/  LEA.HI.X R11, R6, UR9, R11, 0x2, P2 ;  /* 0x00000009060b7c11 */ /* 0x000fe400090f140b */
[----:B------:R-:W-:Y:S02]  /*0950*/  LEA R8, P3, R4, UR8, 0x2 ;  /* 0x0000000804087c11 */ /* 0x000fe4000f8610ff */
[----:B------:R-:W-:Y:S02]  /*0960*/  LEA R6, P1, R2, UR8, 0x2 ;  /* 0x0000000802067c11 */ /* 0x000fe4000f8210ff */
[----:B------:R-:W-:Y:S02]  /*0970*/  LEA.HI.X R9, R4, UR9, R9, 0x2, P3 ;  /* 0x0000000904097c11 */ /* 0x000fe400098f1409 */
[----:B------:R-:W-:Y:S02]  /*0980*/  LEA.HI.X R7, R2, UR9, R7, 0x2, P1 ;  /* 0x0000000902077c11 */ /* 0x000fe400088f1407 */
[----:B------:R-:W-:-:S02]  /*0990*/  LEA R2, P0, R3, UR8, 0x2 ;  /* 0x0000000803027c11 */ /* 0x000fc4000f8010ff */
[----:B------:R-:W-:Y:S01]  /*09a0*/  LEA R4, P1, R5, UR8, 0x2 ;  /* 0x0000000805047c11 */ /* 0x000fe2000f8210ff */
[----:B0-----:R-:W-:Y:S01]  /*09b0*/  IMAD.WIDE.U32 R18, R23, 0x4, R18 ;  /* 0x0000000417127825 */ /* 0x001fe200078e0012 */
[----:B------:R-:W-:Y:S02]  /*09c0*/  LEA.HI.X R3, R3, UR9, R26, 0x2, P0 ;  /* 0x0000000903037c11 */ /* 0x000fe400080f141a */
[----:B------:R-:W-:Y:S01]  /*09d0*/  LEA.HI.X R5, R5, UR9, R24, 0x2, P1 ;  /* 0x0000000905057c11 */ /* 0x000fe200088f1418 */
[----:B-12---:R-:W-:-:S08]  /*09e0*/  IMAD.WIDE.U32 R20, R23, 0x4, R20 ;  /* 0x0000000417147825 */ /* 0x006fd000078e0014 */
.L_x_13:
[----:B------:R-:W2:Y:S04]  /*09f0*/  LDG.E R24, desc[UR6][R14.64] ;  /* 0x000000060e187981 */ /* 0x000ea8000c1e1900 */
[----:B------:R-:W2:Y:S04]  /*0a00*/  LDG.E R25, desc[UR6][R16.64] ;  /* 0x0000000610197981 */ /* 0x000ea8000c1e1900 */
[----:B------:R-:W2:Y:S02]  /*0a10*/  LDG.E R26, desc[UR6][R6.64] ;  /* 0x00000006061a7981 */ /* 0x000ea4000c1e1900 */
[----:B--2---:R-:W-:-:S02]  /*0a20*/  IADD3 R26, PT, PT, R26, R25, R24 ;  /* 0x000000191a1a7210 */ /* 0x004fc40007ffe018 */
[----:B------:R-:W2:Y:S04]  /*0a30*/  LDG.E R24, desc[UR6][R12.64] ;  /* 0x000000060c187981 */ /* 0x000ea8000c1e1900 */
[----:B------:R-:W2:Y:S02]  /*0a40*/  LDG.E R25, desc[UR6][R2.64] ;  /* 0x0000000602197981 */ /* 0x000ea4000c1e1900 */
[----:B--2---:R-:W-:Y:S02]  /*0a50*/  IADD3 R26, PT, PT, R25, R26, R24 ;  /* 0x0000001a191a7210 */ /* 0x004fe40007ffe018 */
[----:B------:R-:W2:Y:S04]  /*0a60*/  LDG.E R24, desc[UR6][R10.64] ;  /* 0x000000060a187981 */ /* 0x000ea8000c1e1900 */
[----:B------:R-:W2:Y:S02]  /*0a70*/  LDG.E R25, desc[UR6][R8.64] ;  /* 0x0000000608197981 */ /* 0x000ea4000c1e1900 */
[----:B--2---:R-:W-:-:S02]  /*0a80*/  IADD3 R25, PT, PT, R25, R26, R24 ;  /* 0x0000001a19197210 */ /* 0x004fc40007ffe018 */
[----:B------:R-:W2:Y:S04]  /*0a90*/  LDG.E R26, desc[UR6][R18.64] ;  /* 0x00000006121a7981 */ /* 0x000ea8000c1e1900 */
[----:B------:R-:W3:Y:S01]  /*0aa0*/  LDG.E R24, desc[UR6][R4.64] ;  /* 0x0000000604187981 */ /* 0x000ee2000c1e1900 */
[----:B------:R-:W-:Y:S01]  /*0ab0*/  BSSY.RECONVERGENT B0, `(.L_x_9) ;  /* 0x000000d000007945 */ /* 0x000fe20003800200 */
[----:B--2---:R-:W-:Y:S01]  /*0ac0*/  ISETP.NE.AND P0, PT, R26, 0x1, PT ;  /* 0x000000011a00780c */ /* 0x004fe20003f05270 */
[----:B---3--:R-:W-:-:S12]  /*0ad0*/  IMAD.IADD R24, R24, 0x1, R25 ;  /* 0x0000000118187824 */ /* 0x008fd800078e0219 */
[----:B------:R-:W-:Y:S05]  /*0ae0*/  @P0 BRA `(.L_x_10) ;  /* 0x0000000000140947 */ /* 0x000fea0003800000 */
[----:B------:R-:W-:Y:S01]  /*0af0*/  LOP3.LUT R24, R24, 0xfffffffe, RZ, 0xc0, !PT ;  /* 0xfffffffe18187812 */ /* 0x000fe200078ec0ff */
[----:B------:R-:W-:-:S03]  /*0b00*/  IMAD.MOV.U32 R25, RZ, RZ, 0x1 ;  /* 0x00000001ff197424 */ /* 0x000fc600078e00ff */
[----:B------:R-:W-:-:S13]  /*0b10*/  ISETP.NE.AND P0, PT, R24, 0x2, PT ;  /* 0x000000021800780c */ /* 0x000fda0003f05270 */
[----:B------:R-:W-:Y:S05]  /*0b20*/  @!P0 BRA `(.L_x_11) ;  /* 0x0000000000148947 */ /* 0x000fea0003800000 */
[----:B------:R-:W-:Y:S05]  /*0b30*/  BRA `(.L_x_12) ;  /* 0x00000000000c7947 */ /* 0x000fea0003800000 */
.L_x_10:
[----:B------:R-:W-:Y:S01]  /*0b40*/  ISETP.NE.AND P0, PT, R24, 0x3, PT ;  /* 0x000000031800780c */ /* 0x000fe20003f05270 */
[----:B------:R-:W-:-:S12]  /*0b50*/  HFMA2 R25, -RZ, RZ, 0, 5.9604644775390625e-08 ;  /* 0x00000001ff197431 */ /* 0x000fd800000001ff */
[----:B------:R-:W-:Y:S05]  /*0b60*/  @!P0 BRA `(.L_x_11) ;  /* 0x0000000000048947 */ /* 0x000fea0003800000 */
.L_x_12:
[----:B------:R-:W-:-:S07]  /*0b70*/  IMAD.MOV.U32 R25, RZ, RZ, RZ ;  /* 0x000000ffff197224 */ /* 0x000fce00078e00ff */
.L_x_11:
[----:B------:R-:W-:Y:S05]  /*0b80*/  BSYNC.RECONVERGENT B0 ;  /* 0x0000000000007941 */ /* 0x000fea0003800200 */
.L_x_9:
[----:B------:R0:W-:Y:S01]  /*0b90*/  STG.E desc[UR6][R20.64], R25 ;  /* 0x0000001914007986 */ /* 0x0001e2000c101906 */
[----:B------:R-:W-:-:S05]  /*0ba0*/  IMAD.IADD R23, R22, 0x1, R23 ;  /* 0x0000000116177824 */ /* 0x000fca00078e0217 */
[----:B------:R-:W-:-:S13]  /*0bb0*/  ISETP.GE.U32.AND P0, PT, R23, R0, PT ;  /* 0x000000001700720c */ /* 0x000fda0003f06070 */
[----:B0-----:R-:W-:Y:S05]  /*0bc0*/  @!P0 BRA `(.L_x_13) ;  /* 0xfffffffc00888947 */ /* 0x001fea000383ffff */
[----:B------:R-:W-:Y:S05]  /*0bd0*/  EXIT ;  /* 0x000000000000794d */ /* 0x000fea0003800000 */
        .weak           $__internal_0_$__cuda_sm20_rem_u64
        .type           $__internal_0_$__cuda_sm20_rem_u64,@function
        .size           $__internal_0_$__cuda_sm20_rem_u64,(.L_x_15 - $__internal_0_$__cuda_sm20_rem_u64)
$__internal_0_$__cuda_sm20_rem_u64:
[----:B------:R-:W-:Y:S02]  /*0be0*/  IMAD.U32 R17, RZ, RZ, UR4 ;  /* 0x00000004ff117e24 */ /* 0x000fe4000f8e00ff */
[----:B------:R-:W-:-:S04]  /*0bf0*/  IMAD.MOV.U32 R16, RZ, RZ, R11 ;  /* 0x000000ffff107224 */ /* 0x000fc800078e000b */
[----:B------:R-:W0:Y:S08]  /*0c00*/  I2F.U64.RP R13, R16 ;  /* 0x00000010000d7312 */ /* 0x000e300000309000 */
[----:B0-----:R-:W0:Y:S02]  /*0c10*/  MUFU.RCP R13, R13 ;  /* 0x0000000d000d7308 */ /* 0x001e240000001000 */
[----:B0-----:R-:W-:-:S06]  /*0c20*/  VIADD R6, R13, 0x1ffffffe ;  /* 0x1ffffffe0d067836 */ /* 0x001fcc0000000000 */
[----:B------:R-:W0:Y:S02]  /*0c30*/  F2I.U64.TRUNC R6, R6 ;  /* 0x0000000600067311 */ /* 0x000e24000020d800 */
[----:B0-----:R-:W-:-:S04]  /*0c40*/  IMAD.WIDE.U32 R14, R6, R11, RZ ;  /* 0x0000000b060e7225 */ /* 0x001fc800078e00ff */
[----:B------:R-:W-:Y:S01]  /*0c50*/  IMAD R15, R6, UR4, R15 ;  /* 0x00000004060f7c24 */ /* 0x000fe2000f8e020f */
[----:B------:R-:W-:-:S03]  /*0c60*/  IADD3 R21, P0, PT, RZ, -R14, RZ ;  /* 0x8000000eff157210 */ /* 0x000fc60007f1e0ff */
[----:B------:R-:W-:Y:S02]  /*0c70*/  IMAD R15, R7, R11, R15 ;  /* 0x0000000b070f7224 */ /* 0x000fe400078e020f */
[----:B------:R-:W-:-:S03]  /*0c80*/  IMAD.HI.U32 R14, R6, R21, RZ ;  /* 0x00000015060e7227 */ /* 0x000fc600078e00ff */
[----:B------:R-:W-:Y:S01]  /*0c90*/  IADD3.X R25, PT, PT, RZ, ~R15, RZ, P0, !PT ;  /* 0x8000000fff197210 */ /* 0x000fe200007fe4ff */
[----:B------:R-:W-:-:S04]  /*0ca0*/  IMAD.MOV.U32 R15, RZ, RZ, R6 ;  /* 0x000000ffff0f7224 */ /* 0x000fc800078e0006 */
[----:B------:R-:W-:-:S04]  /*0cb0*/  IMAD.WIDE.U32 R14, P0, R6, R25, R14 ;  /* 0x00000019060e7225 */ /* 0x000fc8000780000e */
[C---:B------:R-:W-:Y:S02]  /*0cc0*/  IMAD R17, R7.reuse, R25, RZ ;  /* 0x0000001907117224 */ /* 0x040fe400078e02ff */
[----:B------:R-:W-:-:S04]  /*0cd0*/  IMAD.HI.U32 R14, P1, R7, R21, R14 ;  /* 0x00000015070e7227 */ /* 0x000fc8000782000e */
[----:B------:R-:W-:Y:S01]  /*0ce0*/  IMAD.HI.U32 R13, R7, R25, RZ ;  /* 0x00000019070d7227 */ /* 0x000fe200078e00ff */
[----:B------:R-:W-:-:S03]  /*0cf0*/  IADD3 R15, P2, PT, R17, R14, RZ ;  /* 0x0000000e110f7210 */ /* 0x000fc60007f5e0ff */
[----:B------:R-:W-:Y:S02]  /*0d00*/  IMAD.X R13, R13, 0x1, R7, P0 ;  /* 0x000000010d0d7824 */ /* 0x000fe400000e0607 */
[----:B------:R-:W-:-:S03]  /*0d10*/  IMAD.WIDE.U32 R6, R15, R11, RZ ;  /* 0x0000000b0f067225 */ /* 0x000fc600078e00ff */
[----:B------:R-:W-:Y:S01]  /*0d20*/  IADD3.X R13, PT, PT, RZ, RZ, R13, P2, P1 ;  /* 0x000000ffff0d7210 */ /* 0x000fe200017e240d */
[----:B------:R-:W-:Y:S01]  /*0d30*/  IMAD R14, R15, UR4, R7 ;  /* 0x000000040f0e7c24 */ /* 0x000fe2000f8e0207 */
[----:B------:R-:W-:-:S03]  /*0d40*/  IADD3 R7, P0, PT, RZ, -R6, RZ ;  /* 0x80000006ff077210 */ /* 0x000fc60007f1e0ff */
[----:B------:R-:W-:Y:S02]  /*0d50*/  IMAD R6, R13, R11, R14 ;  /* 0x0000000b0d067224 */ /* 0x000fe400078e020e */
[----:B------:R-:W-:-:S04]  /*0d60*/  IMAD.HI.U32 R14, R15, R7, RZ ;  /* 0x000000070f0e7227 */ /* 0x000fc800078e00ff */
[----:B------:R-:W-:-:S04]  /*0d70*/  IMAD.X R6, RZ, RZ, ~R6, P0 ;  /* 0x000000ffff067224 */ /* 0x000fc800000e0e06 */
[----:B------:R-:W-:-:S04]  /*0d80*/  IMAD.WIDE.U32 R14, P0, R15, R6, R14 ;  /* 0x000000060f0e7225 */ /* 0x000fc8000780000e */
[C---:B------:R-:W-:Y:S02]  /*0d90*/  IMAD R16, R13.reuse, R6, RZ ;  /* 0x000000060d107224 */ /* 0x040fe400078e02ff */
[----:B------:R-:W-:-:S04]  /*0da0*/  IMAD.HI.U32 R15, P1, R13, R7, R14 ;  /* 0x000000070d0f7227 */ /* 0x000fc8000782000e */
[----:B------:R-:W-:Y:S01]  /*0db0*/  IMAD.HI.U32 R6, R13, R6, RZ ;  /* 0x000000060d067227 */ /* 0x000fe200078e00ff */
[----:B------:R-:W-:-:S03]  /*0dc0*/  IADD3 R15, P2, PT, R16, R15, RZ ;  /* 0x0000000f100f7210 */ /* 0x000fc60007f5e0ff */
[----:B------:R-:W-:Y:S02]  /*0dd0*/  IMAD.X R13, R6, 0x1, R13, P0 ;  /* 0x00000001060d7824 */ /* 0x000fe400000e060d */
[----:B------:R-:W-:-:S03]  /*0de0*/  IMAD.HI.U32 R6, R15, R10, RZ ;  /* 0x0000000a0f067227 */ /* 0x000fc600078e00ff */
[----:B------:R-:W-:Y:S01]  /*0df0*/  IADD3.X R13, PT, PT, RZ, RZ, R13, P2, P1 ;  /* 0x000000ffff0d7210 */ /* 0x000fe200017e240d */
[----:B------:R-:W-:Y:S02]  /*0e00*/  IMAD.MOV.U32 R7, RZ, RZ, RZ ;  /* 0x000000ffff077224 */ /* 0x000fe400078e00ff */
[----:B------:R-:W-:-:S04]  /*0e10*/  IMAD.WIDE.U32 R6, R15, R12, R6 ;  /* 0x0000000c0f067225 */ /* 0x000fc800078e0006 */
[C---:B------:R-:W-:Y:S02]  /*0e20*/  IMAD R15, R13.reuse, R12, RZ ;  /* 0x0000000c0d0f7224 */ /* 0x040fe400078e02ff */
[----:B------:R-:W-:-:S04]  /*0e30*/  IMAD.HI.U32 R6, P0, R13, R10, R6 ;  /* 0x0000000a0d067227 */ /* 0x000fc80007800006 */
[----:B------:R-:W-:Y:S01]  /*0e40*/  IMAD.HI.U32 R13, R13, R12, RZ ;  /* 0x0000000c0d0d7227 */ /* 0x000fe200078e00ff */
[----:B------:R-:W-:-:S04]  /*0e50*/  IADD3 R14, P1, PT, R15, R6, RZ ;  /* 0x000000060f0e7210 */ /* 0x000fc80007f3e0ff */
[----:B------:R-:W-:Y:S01]  /*0e60*/  IADD3.X R13, PT, PT, R13, RZ, RZ, P0, !PT ;  /* 0x000000ff0d0d7210 */ /* 0x000fe200007fe4ff */
[----:B------:R-:W-:-:S04]  /*0e70*/  IMAD.WIDE.U32 R6, R14, R11, RZ ;  /* 0x0000000b0e067225 */ /* 0x000fc800078e00ff */
[----:B------:R-:W-:Y:S01]  /*0e80*/  IMAD.X R16, RZ, RZ, R13, P1 ;  /* 0x000000ffff107224 */ /* 0x000fe200008e060d */
[----:B------:R-:W-:Y:S01]  /*0e90*/  IADD3 R18, P1, PT, -R6, R10, RZ ;  /* 0x0000000a06127210 */ /* 0x000fe20007f3e1ff */
[----:B------:R-:W-:-:S03]  /*0ea0*/  IMAD R14, R14, UR4, R7 ;  /* 0x000000040e0e7c24 */ /* 0x000fc6000f8e0207 */
[-C--:B------:R-:W-:Y:S01]  /*0eb0*/  ISETP.GE.U32.AND P0, PT, R18, R11.reuse, PT ;  /* 0x0000000b1200720c */ /* 0x080fe20003f06070 */
[----:B------:R-:W-:-:S04]  /*0ec0*/  IMAD R7, R16, R11, R14 ;  /* 0x0000000b10077224 */ /* 0x000fc800078e020e */
[----:B------:R-:W-:Y:S01]  /*0ed0*/  IMAD.X R7, R12, 0x1, ~R7, P1 ;  /* 0x000000010c077824 */ /* 0x000fe200008e0e07 */
[----:B------:R-:W-:-:S04]  /*0ee0*/  IADD3 R6, P1, PT, -R11, R18, RZ ;  /* 0x000000120b067210 */ /* 0x000fc80007f3e1ff */
[C---:B------:R-:W-:Y:S02]  /*0ef0*/  ISETP.GE.U32.AND.EX P0, PT, R7.reuse, UR4, PT, P0 ;  /* 0x0000000407007c0c */ /* 0x040fe4000bf06100 */
[----:B------:R-:W-:Y:S02]  /*0f00*/  IADD3.X R10, PT, PT, R7, ~UR4, RZ, P1, !PT ;  /* 0x80000004070a7c10 */ /* 0x000fe40008ffe4ff */
[----:B------:R-:W-:Y:S02]  /*0f10*/  SEL R6, R6, R18, P0 ;  /* 0x0000001206067207 */ /* 0x000fe40000000000 */
[----:B------:R-:W-:Y:S01]  /*0f20*/  SEL R10, R10, R7, P0 ;  /* 0x000000070a0a7207 */ /* 0x000fe20000000000 */
[----:B------:R-:W-:Y:S01]  /*0f30*/  IMAD.MOV.U32 R7, RZ, RZ, 0x0 ;  /* 0x00000000ff077424 */ /* 0x000fe200078e00ff */
[----:B------:R-:W-:Y:S02]  /*0f40*/  ISETP.GE.U32.AND P0, PT, R6, R11, PT ;  /* 0x0000000b0600720c */ /* 0x000fe40003f06070 */
[----:B------:R-:W-:-:S02]  /*0f50*/  IADD3 R24, P2, PT, -R11, R6, RZ ;  /* 0x000000060b187210 */ /* 0x000fc40007f5e1ff */
[C---:B------:R-:W-:Y:S02]  /*0f60*/  ISETP.GE.U32.AND.EX P0, PT, R10.reuse, UR4, PT, P0 ;  /* 0x000000040a007c0c */ /* 0x040fe4000bf06100 */
[----:B------:R-:W-:Y:S02]  /*0f70*/  ISETP.NE.U32.AND P1, PT, R11, RZ, PT ;  /* 0x000000ff0b00720c */ /* 0x000fe40003f25070 */
[----:B------:R-:W-:Y:S02]  /*0f80*/  IADD3.X R25, PT, PT, R10, ~UR4, RZ, P2, !PT ;  /* 0x800000040a197c10 */ /* 0x000fe400097fe4ff */
[----:B------:R-:W-:Y:S01]  /*0f90*/  SEL R24, R24, R6, P0 ;  /* 0x0000000618187207 */ /* 0x000fe20000000000 */
[----:B------:R-:W-:Y:S01]  /*0fa0*/  IMAD.MOV.U32 R6, RZ, RZ, R8 ;  /* 0x000000ffff067224 */ /* 0x000fe200078e0008 */
[----:B------:R-:W-:Y:S02]  /*0fb0*/  ISETP.NE.AND.EX P1, PT, RZ, UR4, PT, P1 ;  /* 0x00000004ff007c0c */ /* 0x000fe4000bf25310 */
[----:B------:R-:W-:-:S02]  /*0fc0*/  SEL R25, R25, R10, P0 ;  /* 0x0000000a19197207 */ /* 0x000fc40000000000 */
[----:B------:R-:W-:Y:S02]  /*0fd0*/  SEL R24, R24, 0xffffffff, P1 ;  /* 0xffffffff18187807 */ /* 0x000fe40000800000 */
[----:B------:R-:W-:Y:S01]  /*0fe0*/  SEL R25, R25, 0xffffffff, P1 ;  /* 0xffffffff19197807 */ /* 0x000fe20000800000 */
[----:B------:R-:W-:Y:S06]  /*0ff0*/  RET.REL.NODEC R6 `(_Z10gol_kernelPKjjjPji) ;  /* 0xfffffff006007950 */ /* 0x000fec0003c3ffff */
.L_x_14:
[----:B------:R-:W-:-:S00]  /*1000*/  BRA `(.L_x_14) ;  /* 0xfffffffc00fc7947 */ /* 0x000fc0000383ffff */
[----:B------:R-:W-:-:S00]  /*1010*/  NOP ;  /* 0x0000000000007918 */ /* 0x000fc00000000000 */
        /* <DEDUP_REMOVED lines=14> */
.L_x_15:


//--------------------- .nv.shared.reserved.0     --------------------------
	.section	.nv.shared.reserved.0,"aw",@nobits
	.weak		__nv_reservedSMEM_offset_0_alias
	.size		__nv_reservedSMEM_offset_0_alias, 0, 64
	.other		__nv_reservedSMEM_offset_0_alias,@"STO_CUDA_RESERVED_SHARED STV_DEFAULT"
__nv_reservedSMEM_offset_0_alias:
	.zero		0
	.zero		64


//--------------------- .nv.constant0._Z10gol_kernelPKjjjPji --------------------------
	.section	.nv.constant0._Z10gol_kernelPKjjjPji,"a",@progbits
	.sectionflags	@""
	.align	4
.nv.constant0._Z10gol_kernelPKjjjPji:
	.zero		924


//--------------------- SYMBOLS --------------------------

	.type		.nv.reservedSmem.offset0,@object
	.size		.nv.reservedSmem.offset0,0x4
